//
// Generated by NVIDIA NVVM Compiler
//
// Compiler Build ID: CL-36424714
// Cuda compilation tools, release 13.0, V13.0.88
// Based on NVVM 20.0.0
//

.version 9.0
.target sm_100
.address_size 64

	// .globl	_Z8myKernelPfS_S_i

.visible .entry _Z8myKernelPfS_S_i(
	.param .u64 .ptr .align 1 _Z8myKernelPfS_S_i_param_0,
	.param .u64 .ptr .align 1 _Z8myKernelPfS_S_i_param_1,
	.param .u64 .ptr .align 1 _Z8myKernelPfS_S_i_param_2,
	.param .u32 _Z8myKernelPfS_S_i_param_3
)
{
	.reg .pred 	%p<2>;
	.reg .b32 	%r<6>;
	.reg .b32 	%f<4>;
	.reg .b64 	%rd<11>;

	ld.param.u64 	%rd1, [_Z8myKernelPfS_S_i_param_0];
	ld.param.u64 	%rd2, [_Z8myKernelPfS_S_i_param_1];
	ld.param.u64 	%rd3, [_Z8myKernelPfS_S_i_param_2];
	ld.param.u32 	%r2, [_Z8myKernelPfS_S_i_param_3];
	mov.u32 	%r3, %ctaid.x;
	mov.u32 	%r4, %ntid.x;
	mov.u32 	%r5, %tid.x;
	mad.lo.s32 	%r1, %r3, %r4, %r5;
	setp.ge.s32 	%p1, %r1, %r2;
	@%p1 bra 	$L__BB0_2;
	cvta.to.global.u64 	%rd4, %rd1;
	cvta.to.global.u64 	%rd5, %rd2;
	cvta.to.global.u64 	%rd6, %rd3;
	mul.wide.s32 	%rd7, %r1, 4;
	add.s64 	%rd8, %rd4, %rd7;
	ld.global.f32 	%f1, [%rd8];
	add.s64 	%rd9, %rd5, %rd7;
	ld.global.f32 	%f2, [%rd9];
	add.f32 	%f3, %f1, %f2;
	add.s64 	%rd10, %rd6, %rd7;
	st.global.f32 	[%rd10], %f3;
$L__BB0_2:
	ret;

}
	// .globl	_Z11myKernelSubPfS_S_i
.visible .entry _Z11myKernelSubPfS_S_i(
	.param .u64 .ptr .align 1 _Z11myKernelSubPfS_S_i_param_0,
	.param .u64 .ptr .align 1 _Z11myKernelSubPfS_S_i_param_1,
	.param .u64 .ptr .align 1 _Z11myKernelSubPfS_S_i_param_2,
	.param .u32 _Z11myKernelSubPfS_S_i_param_3
)
{
	.reg .pred 	%p<2>;
	.reg .b32 	%r<6>;
	.reg .b32 	%f<4>;
	.reg .b64 	%rd<11>;

	ld.param.u64 	%rd1, [_Z11myKernelSubPfS_S_i_param_0];
	ld.param.u64 	%rd2, [_Z11myKernelSubPfS_S_i_param_1];
	ld.param.u64 	%rd3, [_Z11myKernelSubPfS_S_i_param_2];
	ld.param.u32 	%r2, [_Z11myKernelSubPfS_S_i_param_3];
	mov.u32 	%r3, %tid.x;
	mov.u32 	%r4, %ctaid.x;
	mov.u32 	%r5, %ntid.x;
	mad.lo.s32 	%r1, %r4, %r5, %r3;
	setp.ge.s32 	%p1, %r1, %r2;
	@%p1 bra 	$L__BB1_2;
	cvta.to.global.u64 	%rd4, %rd2;
	cvta.to.global.u64 	%rd5, %rd1;
	cvta.to.global.u64 	%rd6, %rd3;
	mul.wide.s32 	%rd7, %r1, 4;
	add.s64 	%rd8, %rd4, %rd7;
	ld.global.f32 	%f1, [%rd8];
	add.s64 	%rd9, %rd5, %rd7;
	ld.global.f32 	%f2, [%rd9];
	sub.f32 	%f3, %f1, %f2;
	add.s64 	%rd10, %rd6, %rd7;
	st.global.f32 	[%rd10], %f3;
$L__BB1_2:
	ret;

}


// ===== COMPILED SASS (sm_100) =====

	.target	sm_100

	.elftype	@"ET_EXEC"


//--------------------- .note.nv.tkinfo           --------------------------
	.section	.note.nv.tkinfo,"",@"SHT_NOTE"
	.sectionflags	@"SHF_NOTE_NV_TKINFO"
	.tkinfo
        /*0018*/ 	.word	0x00000002
        /*0030*/ 	.string	""
        /*0030*/ 	.string	"ptxas"
        /*0030*/ 	.string	"Cuda compilation tools, release 13.0, V13.0.88"
        /*0030*/ 	.string	"Build cuda_13.0.r13.0/compiler.36424714_0"
        /*0030*/ 	.string	"-arch sm_100 -m 64 "



//--------------------- .note.nv.cuinfo           --------------------------
	.section	.note.nv.cuinfo,"",@"SHT_NOTE"
	.sectionflags	@"SHF_NOTE_NV_CUINFO"
        /*0018*/ 	.short	0x0002
        /*001a*/ 	.short	0x0064
        /*001c*/ 	.short	0x0082
	.zero		2


//--------------------- .nv.info                  --------------------------
	.section	.nv.info,"",@"SHT_CUDA_INFO"
	.align	4


	//----- nvinfo : EIATTR_REGCOUNT
	.align		4
        /*0000*/ 	.byte	0x04, 0x2f
        /*0002*/ 	.short	(.L_1 - .L_0)
	.align		4
.L_0:
        /*0004*/ 	.word	index@(_Z8myKernelPfS_S_i)
        /*0008*/ 	.word	0x0000000c


	//----- nvinfo : EIATTR_FRAME_SIZE
	.align		4
.L_1:
        /*000c*/ 	.byte	0x04, 0x11
        /*000e*/ 	.short	(.L_3 - .L_2)
	.align		4
.L_2:
        /*0010*/ 	.word	index@(_Z8myKernelPfS_S_i)
        /*0014*/ 	.word	0x00000000


	//----- nvinfo : EIATTR_REGCOUNT
	.align		4
.L_3:
        /*0018*/ 	.byte	0x04, 0x2f
        /*001a*/ 	.short	(.L_5 - .L_4)
	.align		4
.L_4:
        /*001c*/ 	.word	index@(_Z11myKernelSubPfS_S_i)
        /*0020*/ 	.word	0x0000000c


	//----- nvinfo : EIATTR_FRAME_SIZE
	.align		4
.L_5:
        /*0024*/ 	.byte	0x04, 0x11
        /*0026*/ 	.short	(.L_7 - .L_6)
	.align		4
.L_6:
        /*0028*/ 	.word	index@(_Z11myKernelSubPfS_S_i)
        /*002c*/ 	.word	0x00000000


	//----- nvinfo : EIATTR_MIN_STACK_SIZE
	.align		4
.L_7:
        /*0030*/ 	.byte	0x04, 0x12
        /*0032*/ 	.short	(.L_9 - .L_8)
	.align		4
.L_8:
        /*0034*/ 	.word	index@(_Z11myKernelSubPfS_S_i)
        /*0038*/ 	.word	0x00000000


	//----- nvinfo : EIATTR_MIN_STACK_SIZE
	.align		4
.L_9:
        /*003c*/ 	.byte	0x04, 0x12
        /*003e*/ 	.short	(.L_11 - .L_10)
	.align		4
.L_10:
        /*0040*/ 	.word	index@(_Z8myKernelPfS_S_i)
        /*0044*/ 	.word	0x00000000
.L_11:


//--------------------- .nv.compat                --------------------------
	.section	.nv.compat,"",@"SHT_CUDA_COMPAT_INFO"
	.align	4
        /*0000*/ 	.byte	0x02, 0x09, 0x00, 0x00, 0x02, 0x02, 0x01, 0x00, 0x02, 0x05, 0x05, 0x00, 0x03, 0x07, 0x01, 0x01
        /*0010*/ 	.byte	0x02, 0x03, 0x00, 0x00, 0x02, 0x06, 0x01, 0x00, 0x04, 0x0b, 0x08, 0x00, 0x09, 0x00, 0x00, 0x00
        /*0020*/ 	.byte	0x00, 0x00, 0x00, 0x00


//--------------------- .nv.info._Z11myKernelSubPfS_S_i --------------------------
	.section	.nv.info._Z11myKernelSubPfS_S_i,"",@"SHT_CUDA_INFO"
	.sectionflags	@""
	.align	4


	//----- nvinfo : EIATTR_CUDA_API_VERSION
	.align		4
        /*0000*/ 	.byte	0x04, 0x37
        /*0002*/ 	.short	(.L_13 - .L_12)
.L_12:
        /*0004*/ 	.word	0x00000082


	//----- nvinfo : EIATTR_KPARAM_INFO
	.align		4
.L_13:
        /*0008*/ 	.byte	0x04, 0x17
        /*000a*/ 	.short	(.L_15 - .L_14)
.L_14:
        /*000c*/ 	.word	0x00000000
        /*0010*/ 	.short	0x0003
        /*0012*/ 	.short	0x0018
        /*0014*/ 	.byte	0x00, 0xf0, 0x11, 0x00


	//----- nvinfo : EIATTR_KPARAM_INFO
	.align		4
.L_15:
        /*0018*/ 	.byte	0x04, 0x17
        /*001a*/ 	.short	(.L_17 - .L_16)
.L_16:
        /*001c*/ 	.word	0x00000000
        /*0020*/ 	.short	0x0002
        /*0022*/ 	.short	0x0010
        /*0024*/ 	.byte	0x00, 0xf5, 0x21, 0x00


	//----- nvinfo : EIATTR_KPARAM_INFO
	.align		4
.L_17:
        /*0028*/ 	.byte	0x04, 0x17
        /*002a*/ 	.short	(.L_19 - .L_18)
.L_18:
        /*002c*/ 	.word	0x00000000
        /*0030*/ 	.short	0x0001
        /*0032*/ 	.short	0x0008
        /*0034*/ 	.byte	0x00, 0xf5, 0x21, 0x00


	//----- nvinfo : EIATTR_KPARAM_INFO
	.align		4
.L_19:
        /*0038*/ 	.byte	0x04, 0x17
        /*003a*/ 	.short	(.L_21 - .L_20)
.L_20:
        /*003c*/ 	.word	0x00000000
        /*0040*/ 	.short	0x0000
        /*0042*/ 	.short	0x0000
        /*0044*/ 	.byte	0x00, 0xf5, 0x21, 0x00


	//----- nvinfo : EIATTR_SPARSE_MMA_MASK
	.align		4
.L_21:
        /*0048*/ 	.byte	0x03, 0x50
        /*004a*/ 	.short	0x0000


	//----- nvinfo : EIATTR_MAXREG_COUNT
	.align		4
        /*004c*/ 	.byte	0x03, 0x1b
        /*004e*/ 	.short	0x00ff


	//----- nvinfo : EIATTR_MERCURY_ISA_VERSION
	.align		4
        /*0050*/ 	.byte	0x03, 0x5f
        /*0052*/ 	.short	0x0101


	//----- nvinfo : EIATTR_VRC_CTA_INIT_COUNT
	.align		4
        /*0054*/ 	.byte	0x02, 0x4a
	.zero		1
	.zero		1


	//----- nvinfo : EIATTR_EXIT_INSTR_OFFSETS
	.align		4
        /*0058*/ 	.byte	0x04, 0x1c
        /*005a*/ 	.short	(.L_23 - .L_22)


	//   ....[0]....
.L_22:
        /*005c*/ 	.word	0x00000070


	//   ....[1]....
        /*0060*/ 	.word	0x00000130


	//----- nvinfo : EIATTR_CBANK_PARAM_SIZE
	.align		4
.L_23:
        /*0064*/ 	.byte	0x03, 0x19
        /*0066*/ 	.short	0x001c


	//----- nvinfo : EIATTR_PARAM_CBANK
	.align		4
        /*0068*/ 	.byte	0x04, 0x0a
        /*006a*/ 	.short	(.L_25 - .L_24)
	.align		4
.L_24:
        /*006c*/ 	.word	index@(.nv.constant0._Z11myKernelSubPfS_S_i)
        /*0070*/ 	.short	0x0380
        /*0072*/ 	.short	0x001c


	//----- nvinfo : EIATTR_SW_WAR
	.align		4
.L_25:
        /*0074*/ 	.byte	0x04, 0x36
        /*0076*/ 	.short	(.L_27 - .L_26)
.L_26:
        /*0078*/ 	.word	0x00000008
.L_27:


//--------------------- .nv.info._Z8myKernelPfS_S_i --------------------------
	.section	.nv.info._Z8myKernelPfS_S_i,"",@"SHT_CUDA_INFO"
	.sectionflags	@""
	.align	4


	//----- nvinfo : EIATTR_CUDA_API_VERSION
	.align		4
        /*0000*/ 	.byte	0x04, 0x37
        /*0002*/ 	.short	(.L_29 - .L_28)
.L_28:
        /*0004*/ 	.word	0x00000082


	//----- nvinfo : EIATTR_KPARAM_INFO
	.align		4
.L_29:
        /*0008*/ 	.byte	0x04, 0x17
        /*000a*/ 	.short	(.L_31 - .L_30)
.L_30:
        /*000c*/ 	.word	0x00000000
        /*0010*/ 	.short	0x0003
        /*0012*/ 	.short	0x0018
        /*0014*/ 	.byte	0x00, 0xf0, 0x11, 0x00


	//----- nvinfo : EIATTR_KPARAM_INFO
	.align		4
.L_31:
        /*0018*/ 	.byte	0x04, 0x17
        /*001a*/ 	.short	(.L_33 - .L_32)
.L_32:
        /*001c*/ 	.word	0x00000000
        /*0020*/ 	.short	0x0002
        /*0022*/ 	.short	0x0010
        /*0024*/ 	.byte	0x00, 0xf5, 0x21, 0x00


	//----- nvinfo : EIATTR_KPARAM_INFO
	.align		4
.L_33:
        /*0028*/ 	.byte	0x04, 0x17
        /*002a*/ 	.short	(.L_35 - .L_34)
.L_34:
        /*002c*/ 	.word	0x00000000
        /*0030*/ 	.short	0x0001
        /*0032*/ 	.short	0x0008
        /*0034*/ 	.byte	0x00, 0xf5, 0x21, 0x00


	//----- nvinfo : EIATTR_KPARAM_INFO
	.align		4
.L_35:
        /*0038*/ 	.byte	0x04, 0x17
        /*003a*/ 	.short	(.L_37 - .L_36)
.L_36:
        /*003c*/ 	.word	0x00000000
        /*0040*/ 	.short	0x0000
        /*0042*/ 	.short	0x0000
        /*0044*/ 	.byte	0x00, 0xf5, 0x21, 0x00


	//----- nvinfo : EIATTR_SPARSE_MMA_MASK
	.align		4
.L_37:
        /*0048*/ 	.byte	0x03, 0x50
        /*004a*/ 	.short	0x0000


	//----- nvinfo : EIATTR_MAXREG_COUNT
	.align		4
        /*004c*/ 	.byte	0x03, 0x1b
        /*004e*/ 	.short	0x00ff


	//----- nvinfo : EIATTR_MERCURY_ISA_VERSION
	.align		4
        /*0050*/ 	.byte	0x03, 0x5f
        /*0052*/ 	.short	0x0101


	//----- nvinfo : EIATTR_VRC_CTA_INIT_COUNT
	.align		4
        /*0054*/ 	.byte	0x02, 0x4a
	.zero		1
	.zero		1


	//----- nvinfo : EIATTR_EXIT_INSTR_OFFSETS
	.align		4
        /*0058*/ 	.byte	0x04, 0x1c
        /*005a*/ 	.short	(.L_39 - .L_38)


	//   ....[0]....
.L_38:
        /*005c*/ 	.word	0x00000070


	//   ....[1]....
        /*0060*/ 	.word	0x00000130


	//----- nvinfo : EIATTR_CBANK_PARAM_SIZE
	.align		4
.L_39:
        /*0064*/ 	.byte	0x03, 0x19
        /*0066*/ 	.short	0x001c


	//----- nvinfo : EIATTR_PARAM_CBANK
	.align		4
        /*0068*/ 	.byte	0x04, 0x0a
        /*006a*/ 	.short	(.L_41 - .L_40)
	.align		4
.L_40:
        /*006c*/ 	.word	index@(.nv.constant0._Z8myKernelPfS_S_i)
        /*0070*/ 	.short	0x0380
        /*0072*/ 	.short	0x001c


	//----- nvinfo : EIATTR_SW_WAR
	.align		4
.L_41:
        /*0074*/ 	.byte	0x04, 0x36
        /*0076*/ 	.short	(.L_43 - .L_42)
.L_42:
        /*0078*/ 	.word	0x00000008
.L_43:


//--------------------- .nv.callgraph             --------------------------
	.section	.nv.callgraph,"",@"SHT_CUDA_CALLGRAPH"
	.align	4
	.sectionentsize	8
	.align		4
        /*0000*/ 	.word	0x00000000
	.align		4
        /*0004*/ 	.word	0xffffffff
	.align		4
        /*0008*/ 	.word	0x00000000
	.align		4
        /*000c*/ 	.word	0xfffffffe
	.align		4
        /*0010*/ 	.word	0x00000000
	.align		4
        /*0014*/ 	.word	0xfffffffd
	.align		4
        /*0018*/ 	.word	0x00000000
	.align		4
        /*001c*/ 	.word	0xfffffffc


//--------------------- .text._Z11myKernelSubPfS_S_i --------------------------
	.section	.text._Z11myKernelSubPfS_S_i,"ax",@progbits
	.align	128
        .global         _Z11myKernelSubPfS_S_i
        .type           _Z11myKernelSubPfS_S_i,@function
        .size           _Z11myKernelSubPfS_S_i,(.L_x_2 - _Z11myKernelSubPfS_S_i)
        .other          _Z11myKernelSubPfS_S_i,@"STO_CUDA_ENTRY STV_DEFAULT"
_Z11myKernelSubPfS_S_i:
.text._Z11myKernelSubPfS_S_i:
[----:B------:R-:W-:Y:S01]  /*0000*/  LDC R1, c[0x0][0x37c] ;  /* 0x0000df00ff017b82 */ /* 0x000fe20000000800 */
[----:B------:R-:W0:Y:S07]  /*0010*/  S2R R9, SR_TID.X ;  /* 0x0000000000097919 */ /* 0x000e2e0000002100 */
[----:B------:R-:W0:Y:S01]  /*0020*/  S2UR UR4, SR_CTAID.X ;  /* 0x00000000000479c3 */ /* 0x000e220000002500 */
[----:B------:R-:W1:Y:S07]  /*0030*/  LDCU UR5, c[0x0][0x398] ;  /* 0x00007300ff0577ac */ /* 0x000e6e0008000800 */
[----:B------:R-:W0:Y:S02]  /*0040*/  LDC R0, c[0x0][0x360] ;  /* 0x0000d800ff007b82 */ /* 0x000e240000000800 */
[----:B0-----:R-:W-:-:S05]  /*0050*/  IMAD R9, R0, UR4, R9 ;  /* 0x0000000400097c24 */ /* 0x001fca000f8e0209 */
[----:B-1----:R-:W-:-:S13]  /*0060*/  ISETP.GE.AND P0, PT, R9, UR5, PT ;  /* 0x0000000509007c0c */ /* 0x002fda000bf06270 */
[----:B------:R-:W-:Y:S05]  /*0070*/  @P0 EXIT ;  /* 0x000000000000094d */ /* 0x000fea0003800000 */
[----:B------:R-:W0:Y:S01]  /*0080*/  LDC.64 R2, c[0x0][0x388] ;  /* 0x0000e200ff027b82 */ /* 0x000e220000000a00 */
[----:B------:R-:W1:Y:S07]  /*0090*/  LDCU.64 UR4, c[0x0][0x358] ;  /* 0x00006b00ff0477ac */ /* 0x000e6e0008000a00 */
[----:B------:R-:W2:Y:S08]  /*00a0*/  LDC.64 R4, c[0x0][0x380] ;  /* 0x0000e000ff047b82 */ /* 0x000eb00000000a00 */
[----:B------:R-:W3:Y:S01]  /*00b0*/  LDC.64 R6, c[0x0][0x390] ;  /* 0x0000e400ff067b82 */ /* 0x000ee20000000a00 */
[----:B0-----:R-:W-:-:S06]  /*00c0*/  IMAD.WIDE R2, R9, 0x4, R2 ;  /* 0x0000000409027825 */ /* 0x001fcc00078e0202 */
[----:B-1----:R-:W4:Y:S01]  /*00d0*/  LDG.E R2, desc[UR4][R2.64] ;  /* 0x0000000402027981 */ /* 0x002f22000c1e1900 */
[----:B--2---:R-:W-:-:S06]  /*00e0*/  IMAD.WIDE R4, R9, 0x4, R4 ;  /* 0x0000000409047825 */ /* 0x004fcc00078e0204 */
[----:B------:R-:W4:Y:S01]  /*00f0*/  LDG.E R5, desc[UR4][R4.64] ;  /* 0x0000000404057981 */ /* 0x000f22000c1e1900 */
[----:B---3--:R-:W-:-:S04]  /*0100*/  IMAD.WIDE R6, R9, 0x4, R6 ;  /* 0x0000000409067825 */ /* 0x008fc800078e0206 */
[----:B----4-:R-:W-:-:S05]  /*0110*/  FADD R9, R2, -R5 ;  /* 0x8000000502097221 */ /* 0x010fca0000000000 */
[----:B------:R-:W-:Y:S01]  /*0120*/  STG.E desc[UR4][R6.64], R9 ;  /* 0x0000000906007986 */ /* 0x000fe2000c101904 */
[----:B------:R-:W-:Y:S05]  /*0130*/  EXIT ;  /* 0x000000000000794d */ /* 0x000fea0003800000 */
.L_x_0:
[----:B------:R-:W-:-:S00]  /*0140*/  BRA `(.L_x_0) ;  /* 0xfffffffc00fc7947 */ /* 0x000fc0000383ffff */
[----:B------:R-:W-:-:S00]  /*0150*/  NOP ;  /* 0x0000000000007918 */ /* 0x000fc00000000000 */
        /* <DEDUP_REMOVED lines=10> */
.L_x_2:


//--------------------- .text._Z8myKernelPfS_S_i  --------------------------
	.section	.text._Z8myKernelPfS_S_i,"ax",@progbits
	.align	128
        .global         _Z8myKernelPfS_S_i
        .type           _Z8myKernelPfS_S_i,@function
        .size           _Z8myKernelPfS_S_i,(.L_x_3 - _Z8myKernelPfS_S_i)
        .other          _Z8myKernelPfS_S_i,@"STO_CUDA_ENTRY STV_DEFAULT"
_Z8myKernelPfS_S_i:
.text._Z8myKernelPfS_S_i:
        /* <DEDUP_REMOVED lines=17> */
[----:B----4-:R-:W-:-:S05]  /*0110*/  FADD R9, R2, R5 ;  /* 0x0000000502097221 */ /* 0x010fca0000000000 */
[----:B------:R-:W-:Y:S01]  /*0120*/  STG.E desc[UR4][R6.64], R9 ;  /* 0x0000000906007986 */ /* 0x000fe2000c101904 */
[----:B------:R-:W-:Y:S05]  /*0130*/  EXIT ;  /* 0x000000000000794d */ /* 0x000fea0003800000 */
.L_x_1:
        /* <DEDUP_REMOVED lines=12> */
.L_x_3:


//--------------------- .nv.shared.reserved.0     --------------------------
	.section	.nv.shared.reserved.0,"aw",@nobits
	.weak		__nv_reservedSMEM_offset_0_alias
	.size		__nv_reservedSMEM_offset_0_alias, 0, 64
	.other		__nv_reservedSMEM_offset_0_alias,@"STO_CUDA_RESERVED_SHARED STV_DEFAULT"
__nv_reservedSMEM_offset_0_alias:
	.zero		0
	.zero		64


//--------------------- .nv.constant0._Z11myKernelSubPfS_S_i --------------------------
	.section	.nv.constant0._Z11myKernelSubPfS_S_i,"a",@progbits
	.sectionflags	@""
	.align	4
.nv.constant0._Z11myKernelSubPfS_S_i:
	.zero		924


//--------------------- .nv.constant0._Z8myKernelPfS_S_i --------------------------
	.section	.nv.constant0._Z8myKernelPfS_S_i,"a",@progbits
	.sectionflags	@""
	.align	4
.nv.constant0._Z8myKernelPfS_S_i:
	.zero		924


//--------------------- SYMBOLS --------------------------

	.type		.nv.reservedSmem.offset0,@object
	.size		.nv.reservedSmem.offset0,0x4
